	.headerflags	@"EF_CUDA_TEXMODE_UNIFIED EF_CUDA_64BIT_ADDRESS EF_CUDA_ACCELERATORS EF_CUDA_SM90 EF_CUDA_VIRTUAL_SM(EF_CUDA_SM90)"
	.elftype	@"ET_EXEC"


//--------------------- .nv.info                  --------------------------
	.section	.nv.info,"",@"SHT_CUDA_INFO"
	.align	4


	//----- nvinfo : EIATTR_REGCOUNT
	.align		4
        /*0000*/ 	.byte	0x04, 0x2f
        /*0002*/ 	.short	(.L_1 - .L_0)
	.align		4
.L_0:
        /*0004*/ 	.word	index@(triton_poi_fused_cat_1)
        /*0008*/ 	.word	0x0000001c


	//----- nvinfo : EIATTR_MIN_STACK_SIZE
	.align		4
.L_1:
        /*000c*/ 	.byte	0x04, 0x12
        /*000e*/ 	.short	(.L_3 - .L_2)
	.align		4
.L_2:
        /*0010*/ 	.word	index@(triton_poi_fused_cat_1)
        /*0014*/ 	.word	0x00000000


	//----- nvinfo : EIATTR_FRAME_SIZE
	.align		4
.L_3:
        /*0018*/ 	.byte	0x04, 0x11
        /*001a*/ 	.short	(.L_5 - .L_4)
	.align		4
.L_4:
        /*001c*/ 	.word	index@(triton_poi_fused_cat_1)
        /*0020*/ 	.word	0x00000000


	//----- nvinfo : EIATTR_MIN_STACK_SIZE
	.align		4
.L_5:
        /*0024*/ 	.byte	0x04, 0x12
        /*0026*/ 	.short	(.L_7 - .L_6)
	.align		4
.L_6:
        /*0028*/ 	.word	index@(triton_poi_fused_cat_1)
        /*002c*/ 	.word	0x00000000
.L_7:


//--------------------- .nv.info.triton_poi_fused_cat_1 --------------------------
	.section	.nv.info.triton_poi_fused_cat_1,"",@"SHT_CUDA_INFO"
	.sectionflags	@""
	.align	4


	//----- nvinfo : EIATTR_CUDA_API_VERSION
	.align		4
        /*0000*/ 	.byte	0x04, 0x37
        /*0002*/ 	.short	(.L_9 - .L_8)
.L_8:
        /*0004*/ 	.word	0x0000007c


	//----- nvinfo : EIATTR_KPARAM_INFO
	.align		4
.L_9:
        /*0008*/ 	.byte	0x04, 0x17
        /*000a*/ 	.short	(.L_11 - .L_10)
.L_10:
        /*000c*/ 	.word	0x00000000
        /*0010*/ 	.short	0x0007
        /*0012*/ 	.short	0x0038
        /*0014*/ 	.byte	0x00, 0xf0, 0x11, 0x00


	//----- nvinfo : EIATTR_KPARAM_INFO
	.align		4
.L_11:
        /*0018*/ 	.byte	0x04, 0x17
        /*001a*/ 	.short	(.L_13 - .L_12)
.L_12:
        /*001c*/ 	.word	0x00000000
        /*0020*/ 	.short	0x0006
        /*0022*/ 	.short	0x0030
        /*0024*/ 	.byte	0x00, 0xf4, 0x21, 0x00


	//----- nvinfo : EIATTR_KPARAM_INFO
	.align		4
.L_13:
        /*0028*/ 	.byte	0x04, 0x17
        /*002a*/ 	.short	(.L_15 - .L_14)
.L_14:
        /*002c*/ 	.word	0x00000000
        /*0030*/ 	.short	0x0005
        /*0032*/ 	.short	0x0028
        /*0034*/ 	.byte	0x00, 0xf4, 0x21, 0x00


	//----- nvinfo : EIATTR_KPARAM_INFO
	.align		4
.L_15:
        /*0038*/ 	.byte	0x04, 0x17
        /*003a*/ 	.short	(.L_17 - .L_16)
.L_16:
        /*003c*/ 	.word	0x00000000
        /*0040*/ 	.short	0x0004
        /*0042*/ 	.short	0x0020
        /*0044*/ 	.byte	0x00, 0xf4, 0x21, 0x00


	//----- nvinfo : EIATTR_KPARAM_INFO
	.align		4
.L_17:
        /*0048*/ 	.byte	0x04, 0x17
        /*004a*/ 	.short	(.L_19 - .L_18)
.L_18:
        /*004c*/ 	.word	0x00000000
        /*0050*/ 	.short	0x0003
        /*0052*/ 	.short	0x0018
        /*0054*/ 	.byte	0x00, 0xf4, 0x21, 0x00


	//----- nvinfo : EIATTR_KPARAM_INFO
	.align		4
.L_19:
        /*0058*/ 	.byte	0x04, 0x17
        /*005a*/ 	.short	(.L_21 - .L_20)
.L_20:
        /*005c*/ 	.word	0x00000000
        /*0060*/ 	.short	0x0002
        /*0062*/ 	.short	0x0010
        /*0064*/ 	.byte	0x00, 0xf4, 0x21, 0x00


	//----- nvinfo : EIATTR_KPARAM_INFO
	.align		4
.L_21:
        /*0068*/ 	.byte	0x04, 0x17
        /*006a*/ 	.short	(.L_23 - .L_22)
.L_22:
        /*006c*/ 	.word	0x00000000
        /*0070*/ 	.short	0x0001
        /*0072*/ 	.short	0x0008
        /*0074*/ 	.byte	0x00, 0xf4, 0x21, 0x00


	//----- nvinfo : EIATTR_KPARAM_INFO
	.align		4
.L_23:
        /*0078*/ 	.byte	0x04, 0x17
        /*007a*/ 	.short	(.L_25 - .L_24)
.L_24:
        /*007c*/ 	.word	0x00000000
        /*0080*/ 	.short	0x0000
        /*0082*/ 	.short	0x0000
        /*0084*/ 	.byte	0x00, 0xf4, 0x21, 0x00


	//----- nvinfo : EIATTR_SPARSE_MMA_MASK
	.align		4
.L_25:
        /*0088*/ 	.byte	0x03, 0x50
        /*008a*/ 	.short	0x0000


	//----- nvinfo : EIATTR_MAXREG_COUNT
	.align		4
        /*008c*/ 	.byte	0x03, 0x1b
        /*008e*/ 	.short	0x00ff


	//----- nvinfo : EIATTR_EXIT_INSTR_OFFSETS
	.align		4
        /*0090*/ 	.byte	0x04, 0x1c
        /*0092*/ 	.short	(.L_27 - .L_26)


	//   ....[0]....
.L_26:
        /*0094*/ 	.word	0x00000570


	//   ....[1]....
        /*0098*/ 	.word	0x00000590


	//----- nvinfo : EIATTR_REQNTID
	.align		4
.L_27:
        /*009c*/ 	.byte	0x04, 0x10
        /*009e*/ 	.short	(.L_29 - .L_28)
.L_28:
        /*00a0*/ 	.word	0x00000080
        /*00a4*/ 	.word	0x00000001
        /*00a8*/ 	.word	0x00000001


	//----- nvinfo : EIATTR_CBANK_PARAM_SIZE
	.align		4
.L_29:
        /*00ac*/ 	.byte	0x03, 0x19
        /*00ae*/ 	.short	0x003c


	//----- nvinfo : EIATTR_PARAM_CBANK
	.align		4
        /*00b0*/ 	.byte	0x04, 0x0a
        /*00b2*/ 	.short	(.L_31 - .L_30)
	.align		4
.L_30:
        /*00b4*/ 	.word	index@(.nv.constant0.triton_poi_fused_cat_1)
        /*00b8*/ 	.short	0x0210
        /*00ba*/ 	.short	0x003c


	//----- nvinfo : EIATTR_SW_WAR
	.align		4
.L_31:
        /*00bc*/ 	.byte	0x04, 0x36
        /*00be*/ 	.short	(.L_33 - .L_32)
.L_32:
        /*00c0*/ 	.word	0x00000008
.L_33:


//--------------------- .nv.callgraph             --------------------------
	.section	.nv.callgraph,"",@"SHT_CUDA_CALLGRAPH"
	.align	4
	.sectionentsize	8
	.align		4
        /*0000*/ 	.word	0x00000000
	.align		4
        /*0004*/ 	.word	0xffffffff
	.align		4
        /*0008*/ 	.word	0x00000000
	.align		4
        /*000c*/ 	.word	0xfffffffe
	.align		4
        /*0010*/ 	.word	0x00000000
	.align		4
        /*0014*/ 	.word	0xfffffffd
	.align		4
        /*0018*/ 	.word	0x00000000
	.align		4
        /*001c*/ 	.word	0xfffffffc


//--------------------- .text.triton_poi_fused_cat_1 --------------------------
	.section	.text.triton_poi_fused_cat_1,"ax",@progbits
	.align	128
        .global         triton_poi_fused_cat_1
        .type           triton_poi_fused_cat_1,@function
        .size           triton_poi_fused_cat_1,(.L_x_1 - triton_poi_fused_cat_1)
        .other          triton_poi_fused_cat_1,@"STO_CUDA_ENTRY STV_DEFAULT"
triton_poi_fused_cat_1:
.text.triton_poi_fused_cat_1:
[----:B------:R-:W0:Y:S02]  /*0000*/  LDC R1, c[0x0][0x28] ;  /* 0x00000a00ff017b82 */ /* 0x000e240000000800 */
[----:B------:R-:W1:Y:S01]  /*0010*/  S2R R0, SR_TID.X ;  /* 0x0000000000007919 */ /* 0x000e620000002100 */
[----:B------:R-:W2:Y:S01]  /*0020*/  LDC.64 R12, c[0x0][0x220] ;  /* 0x00008800ff0c7b82 */ /* 0x000ea20000000a00 */
[----:B------:R-:W-:Y:S01]  /*0030*/  CS2R R16, SRZ ;  /* 0x0000000000107805 */ /* 0x000fe2000001ff00 */
[----:B------:R-:W-:Y:S01]  /*0040*/  ULDC.64 UR4, c[0x0][0x208] ;  /* 0x0000820000047ab9 */ /* 0x000fe20000000a00 */
[----:B------:R-:W3:Y:S05]  /*0050*/  S2R R5, SR_CTAID.X ;  /* 0x0000000000057919 */ /* 0x000eea0000002500 */
[----:B------:R-:W4:Y:S08]  /*0060*/  LDC.64 R18, c[0x0][0x230] ;  /* 0x00008c00ff127b82 */ /* 0x000f300000000a00 */
[----:B------:R-:W5:Y:S01]  /*0070*/  LDC.64 R10, c[0x0][0x228] ;  /* 0x00008a00ff0a7b82 */ /* 0x000f620000000a00 */
[----:B-1----:R-:W-:Y:S01]  /*0080*/  IMAD.SHL.U32 R0, R0, 0x2, RZ ;  /* 0x0000000200007824 */ /* 0x002fe200078e00ff */
[----:B---3--:R-:W-:-:S04]  /*0090*/  SHF.R.S32.HI R3, RZ, 0x17, R5 ;  /* 0x00000017ff037819 */ /* 0x008fc80000011405 */
[----:B------:R-:W-:Y:S02]  /*00a0*/  LOP3.LUT R0, R0, 0xfe, RZ, 0xc0, !PT ;  /* 0x000000fe00007812 */ /* 0x000fe400078ec0ff */
[----:B------:R-:W-:-:S03]  /*00b0*/  SGXT R3, R3, 0x1 ;  /* 0x000000010303781a */ /* 0x000fc60000000200 */
[----:B------:R-:W-:-:S04]  /*00c0*/  IMAD R0, R5, 0x100, R0 ;  /* 0x0000010005007824 */ /* 0x000fc800078e0200 */
[----:B------:R-:W-:Y:S01]  /*00d0*/  IMAD.HI R5, R0, 0x2aaaaaab, RZ ;  /* 0x2aaaaaab00057827 */ /* 0x000fe200078e02ff */
[----:B------:R-:W-:Y:S02]  /*00e0*/  LEA.HI R4, R3, R0, RZ, 0x4 ;  /* 0x0000000003047211 */ /* 0x000fe400078f20ff */
[----:B------:R-:W1:Y:S02]  /*00f0*/  LDC.64 R2, c[0x0][0x210] ;  /* 0x00008400ff027b82 */ /* 0x000e640000000a00 */
[----:B------:R-:W-:Y:S02]  /*0100*/  SHF.R.S32.HI R7, RZ, 0x4, R4 ;  /* 0x00000004ff077819 */ /* 0x000fe40000011404 */
[----:B------:R-:W-:Y:S02]  /*0110*/  SHF.R.U32.HI R6, RZ, 0x1f, R5 ;  /* 0x0000001fff067819 */ /* 0x000fe40000011605 */
[----:B------:R-:W-:Y:S01]  /*0120*/  LOP3.LUT R9, R4, 0xfffffff0, RZ, 0xc0, !PT ;  /* 0xfffffff004097812 */ /* 0x000fe200078ec0ff */
[----:B------:R-:W-:Y:S01]  /*0130*/  IMAD.HI R8, R7, 0x2aaaaaab, RZ ;  /* 0x2aaaaaab07087827 */ /* 0x000fe200078e02ff */
[----:B------:R-:W-:-:S03]  /*0140*/  LEA.HI.SX32 R5, R5, R6, 0x1b ;  /* 0x0000000605057211 */ /* 0x000fc600078fdaff */
[----:B------:R-:W-:Y:S01]  /*0150*/  IMAD.IADD R6, R0, 0x1, -R9 ;  /* 0x0000000100067824 */ /* 0x000fe200078e0a09 */
[----:B------:R-:W-:Y:S01]  /*0160*/  SHF.R.U32.HI R15, RZ, 0x1, R8 ;  /* 0x00000001ff0f7819 */ /* 0x000fe20000011608 */
[C---:B------:R-:W-:Y:S02]  /*0170*/  IMAD R4, R5.reuse, -0xc0, R0 ;  /* 0xffffff4005047824 */ /* 0x040fe400078e0200 */
[C---:B------:R-:W-:Y:S01]  /*0180*/  IMAD R14, R5.reuse, 0x40, R6 ;  /* 0x00000040050e7824 */ /* 0x040fe200078e0206 */
[----:B------:R-:W-:Y:S01]  /*0190*/  LEA.HI R8, R8, R15, RZ, 0x1 ;  /* 0x0000000f08087211 */ /* 0x000fe200078f08ff */
[----:B------:R-:W-:Y:S02]  /*01a0*/  IMAD R5, R5, 0x40, R4 ;  /* 0x0000004005057824 */ /* 0x000fe400078e0204 */
[----:B------:R-:W-:Y:S02]  /*01b0*/  IMAD.MOV.U32 R6, RZ, RZ, RZ ;  /* 0x000000ffff067224 */ /* 0x000fe400078e00ff */
[----:B------:R-:W-:-:S02]  /*01c0*/  IMAD R7, R8, -0xc, R7 ;  /* 0xfffffff408077824 */ /* 0x000fc400078e0207 */
[----:B------:R-:W3:Y:S01]  /*01d0*/  LDC.64 R8, c[0x0][0x218] ;  /* 0x00008600ff087b82 */ /* 0x000ee20000000a00 */
[----:B-1----:R-:W-:Y:S02]  /*01e0*/  IMAD.WIDE R2, R5, 0x4, R2 ;  /* 0x0000000405027825 */ /* 0x002fe400078e0202 */
[C---:B------:R-:W-:Y:S02]  /*01f0*/  LOP3.LUT R4, R7.reuse, 0xfffffffc, RZ, 0xc0, !PT ;  /* 0xfffffffc07047812 */ /* 0x040fe400078ec0ff */
[C---:B------:R-:W-:Y:S01]  /*0200*/  VIADD R23, R7.reuse, 0xfffffffc ;  /* 0xfffffffc07177836 */ /* 0x040fe20000000000 */
[----:B------:R-:W-:Y:S02]  /*0210*/  ISETP.GE.AND P0, PT, R7, 0x4, PT ;  /* 0x000000040700780c */ /* 0x000fe40003f06270 */
[----:B------:R-:W-:Y:S01]  /*0220*/  ISETP.NE.AND P2, PT, R4, 0x4, PT ;  /* 0x000000040400780c */ /* 0x000fe20003f45270 */
[--C-:B------:R-:W-:Y:S01]  /*0230*/  IMAD R21, R23, 0x10, R14.reuse ;  /* 0x0000001017157824 */ /* 0x100fe200078e020e */
[----:B------:R-:W1:Y:S01]  /*0240*/  LDC.64 R4, c[0x0][0x238] ;  /* 0x00008e00ff047b82 */ /* 0x000e620000000a00 */
[C---:B------:R-:W-:Y:S01]  /*0250*/  IMAD R14, R7.reuse, 0x10, R14 ;  /* 0x00000010070e7824 */ /* 0x040fe200078e020e */
[----:B------:R-:W-:Y:S01]  /*0260*/  ISETP.GT.AND P1, PT, R7, 0x7, PT ;  /* 0x000000070700780c */ /* 0x000fe20003f24270 */
[----:B--2---:R-:W-:Y:S01]  /*0270*/  IMAD.WIDE R20, R21, 0x4, R12 ;  /* 0x0000000415147825 */ /* 0x004fe200078e020c */
[----:B------:R-:W-:-:S02]  /*0280*/  ISETP.LT.AND P3, PT, R0, 0x300, !P0 ;  /* 0x000003000000780c */ /* 0x000fc40004761270 */
[----:B------:R-:W-:Y:S01]  /*0290*/  ISETP.LT.AND P4, PT, R0, 0x300, !P2 ;  /* 0x000003000000780c */ /* 0x000fe20005781270 */
[----:B------:R-:W-:Y:S01]  /*02a0*/  VIADD R13, R14, 0xffffff80 ;  /* 0xffffff800e0d7836 */ /* 0x000fe20000000000 */
[----:B------:R-:W-:Y:S01]  /*02b0*/  ISETP.LT.AND P5, PT, R0, 0x300, P1 ;  /* 0x000003000000780c */ /* 0x000fe20000fa1270 */
[----:B-----5:R-:W-:Y:S01]  /*02c0*/  IMAD.WIDE R22, R23, 0x4, R10 ;  /* 0x0000000417167825 */ /* 0x020fe200078e020a */
[----:B------:R-:W-:Y:S02]  /*02d0*/  CS2R R14, SRZ ;  /* 0x00000000000e7805 */ /* 0x000fe4000001ff00 */
[----:B------:R-:W-:Y:S01]  /*02e0*/  CS2R R10, SRZ ;  /* 0x00000000000a7805 */ /* 0x000fe2000001ff00 */
[----:B----4-:R-:W-:Y:S01]  /*02f0*/  IMAD.WIDE R18, R13, 0x4, R18 ;  /* 0x000000040d127825 */ /* 0x010fe200078e0212 */
[----:B------:R-:W-:-:S03]  /*0300*/  CS2R R12, SRZ ;  /* 0x00000000000c7805 */ /* 0x000fc6000001ff00 */
[C---:B---3--:R-:W-:Y:S02]  /*0310*/  IMAD.WIDE R8, R7.reuse, 0x4, R8 ;  /* 0x0000000407087825 */ /* 0x048fe400078e0208 */
[----:B------:R-:W2:Y:S04]  /*0320*/  @P4 LDG.E.EL R16, desc[UR4][R22.64] ;  /* 0x0000000416104981 */ /* 0x000ea8000c2e1900 */
[----:B------:R3:W4:Y:S01]  /*0330*/  @P3 LDG.E.64 R12, desc[UR4][R2.64] ;  /* 0x00000004020c3981 */ /* 0x000722000c1e1b00 */
[----:B-1----:R-:W-:Y:S01]  /*0340*/  IMAD.WIDE R24, R7, 0x4, R4 ;  /* 0x0000000407187825 */ /* 0x002fe200078e0204 */
[----:B------:R-:W-:Y:S02]  /*0350*/  CS2R R4, SRZ ;  /* 0x0000000000047805 */ /* 0x000fe4000001ff00 */
[----:B------:R-:W5:Y:S01]  /*0360*/  @P5 LDG.E.64 R14, desc[UR4][R18.64] ;  /* 0x00000004120e5981 */ /* 0x000f62000c1e1b00 */
[----:B------:R-:W-:-:S03]  /*0370*/  IMAD.MOV.U32 R7, RZ, RZ, RZ ;  /* 0x000000ffff077224 */ /* 0x000fc600078e00ff */
[----:B------:R-:W5:Y:S01]  /*0380*/  @P3 LDG.E.EL R4, desc[UR4][R8.64] ;  /* 0x0000000408043981 */ /* 0x000f62000c2e1900 */
[----:B---3--:R-:W1:Y:S03]  /*0390*/  LDC.64 R2, c[0x0][0x240] ;  /* 0x00009000ff027b82 */ /* 0x008e660000000a00 */
[----:B------:R-:W3:Y:S04]  /*03a0*/  @P3 LDG.E.EL R7, desc[UR4][R8.64] ;  /* 0x0000000408073981 */ /* 0x000ee8000c2e1900 */
[----:B------:R-:W3:Y:S04]  /*03b0*/  @P5 LDG.E.EL R17, desc[UR4][R24.64+-0x20] ;  /* 0xffffe00418115981 */ /* 0x000ee8000c2e1900 */
[----:B------:R-:W3:Y:S04]  /*03c0*/  @P5 LDG.E.EL R5, desc[UR4][R24.64+-0x20] ;  /* 0xffffe00418055981 */ /* 0x000ee8000c2e1900 */
[----:B------:R-:W3:Y:S04]  /*03d0*/  @P4 LDG.E.EL R6, desc[UR4][R22.64] ;  /* 0x0000000416064981 */ /* 0x000ee8000c2e1900 */
[----:B------:R2:W3:Y:S01]  /*03e0*/  @P4 LDG.E.64 R10, desc[UR4][R20.64] ;  /* 0x00000004140a4981 */ /* 0x0004e2000c1e1b00 */
[----:B-1----:R-:W-:Y:S01]  /*03f0*/  IMAD.WIDE R2, R0, 0x4, R2 ;  /* 0x0000000400027825 */ /* 0x002fe200078e0202 */
[----:B--2---:R-:W-:-:S02]  /*0400*/  SEL R21, R16, RZ, P4 ;  /* 0x000000ff10157207 */ /* 0x004fc40002000000 */
[----:B----4-:R-:W-:Y:S02]  /*0410*/  SEL R12, R12, RZ, P3 ;  /* 0x000000ff0c0c7207 */ /* 0x010fe40001800000 */
[----:B------:R-:W-:Y:S02]  /*0420*/  SEL R13, R13, RZ, P3 ;  /* 0x000000ff0d0d7207 */ /* 0x000fe40001800000 */
[----:B-----5:R-:W-:Y:S02]  /*0430*/  SEL R14, R14, RZ, P5 ;  /* 0x000000ff0e0e7207 */ /* 0x020fe40002800000 */
[----:B------:R-:W-:Y:S02]  /*0440*/  SEL R16, R15, RZ, P5 ;  /* 0x000000ff0f107207 */ /* 0x000fe40002800000 */
[----:B------:R-:W-:Y:S02]  /*0450*/  SEL R4, R4, RZ, P3 ;  /* 0x000000ff04047207 */ /* 0x000fe40001800000 */
[----:B---3--:R-:W-:-:S02]  /*0460*/  SEL R9, R7, RZ, P3 ;  /* 0x000000ff07097207 */ /* 0x008fc40001800000 */
[----:B------:R-:W-:Y:S02]  /*0470*/  ISETP.GE.AND P3, PT, R0, 0x300, PT ;  /* 0x000003000000780c */ /* 0x000fe40003f66270 */
[----:B------:R-:W-:Y:S02]  /*0480*/  SEL R17, R17, RZ, P5 ;  /* 0x000000ff11117207 */ /* 0x000fe40002800000 */
[----:B------:R-:W-:-:S03]  /*0490*/  SEL R5, R5, RZ, P5 ;  /* 0x000000ff05057207 */ /* 0x000fc60002800000 */
[----:B------:R-:W-:Y:S01]  /*04a0*/  FADD R7, R14, R17 ;  /* 0x000000110e077221 */ /* 0x000fe20000000000 */
[----:B------:R-:W-:Y:S01]  /*04b0*/  SEL R6, R6, RZ, P4 ;  /* 0x000000ff06067207 */ /* 0x000fe20002000000 */
[----:B------:R-:W-:Y:S01]  /*04c0*/  FADD R5, R16, R5 ;  /* 0x0000000510057221 */ /* 0x000fe20000000000 */
[----:B------:R-:W-:Y:S02]  /*04d0*/  SEL R10, R10, RZ, P4 ;  /* 0x000000ff0a0a7207 */ /* 0x000fe40002000000 */
[----:B------:R-:W-:Y:S01]  /*04e0*/  SEL R11, R11, RZ, P4 ;  /* 0x000000ff0b0b7207 */ /* 0x000fe20002000000 */
[----:B------:R-:W-:Y:S01]  /*04f0*/  FADD R9, R12, R9 ;  /* 0x000000090c097221 */ /* 0x000fe20000000000 */
[----:B------:R-:W-:Y:S01]  /*0500*/  FADD R13, R13, R4 ;  /* 0x000000040d0d7221 */ /* 0x000fe20000000000 */
[----:B------:R-:W-:Y:S01]  /*0510*/  FADD R10, R10, R21 ;  /* 0x000000150a0a7221 */ /* 0x000fe20000000000 */
[----:B------:R-:W-:Y:S01]  /*0520*/  @P2 FSEL R10, R7, RZ, P1 ;  /* 0x000000ff070a2208 */ /* 0x000fe20000800000 */
[----:B------:R-:W-:Y:S01]  /*0530*/  FADD R6, R11, R6 ;  /* 0x000000060b067221 */ /* 0x000fe20000000000 */
[----:B------:R-:W-:-:S02]  /*0540*/  @P2 FSEL R6, R5, RZ, P1 ;  /* 0x000000ff05062208 */ /* 0x000fc40000800000 */
[----:B------:R-:W-:Y:S02]  /*0550*/  FSEL R10, R9, R10, !P0 ;  /* 0x0000000a090a7208 */ /* 0x000fe40004000000 */
[----:B------:R-:W-:Y:S01]  /*0560*/  FSEL R11, R13, R6, !P0 ;  /* 0x000000060d0b7208 */ /* 0x000fe20004000000 */
[----:B------:R-:W-:Y:S06]  /*0570*/  @P3 EXIT ;  /* 0x000000000000394d */ /* 0x000fec0003800000 */
[----:B------:R-:W-:Y:S01]  /*0580*/  STG.E.64 desc[UR4][R2.64], R10 ;  /* 0x0000000a02007986 */ /* 0x000fe2000c101b04 */
[----:B------:R-:W-:Y:S05]  /*0590*/  EXIT ;  /* 0x000000000000794d */ /* 0x000fea0003800000 */
.L_x_0:
[----:B------:R-:W-:-:S00]  /*05a0*/  BRA `(.L_x_0) ;  /* 0xfffffffc00fc7947 */ /* 0x000fc0000383ffff */
[----:B------:R-:W-:-:S00]  /*05b0*/  NOP ;  /* 0x0000000000007918 */ /* 0x000fc00000000000 */
        /* <DEDUP_REMOVED lines=12> */
.L_x_1:


//--------------------- .nv.constant0.triton_poi_fused_cat_1 --------------------------
	.section	.nv.constant0.triton_poi_fused_cat_1,"a",@progbits
	.sectionflags	@""
	.align	4
.nv.constant0.triton_poi_fused_cat_1:
	.zero		588
